//
// Generated by NVIDIA NVVM Compiler
//
// Compiler Build ID: CL-36424714
// Cuda compilation tools, release 13.0, V13.0.88
// Based on NVVM 20.0.0
//

.version 9.0
.target sm_100
.address_size 64

	// .globl	_Z11add2_kernelPfPKfS1_S1_ii

.visible .entry _Z11add2_kernelPfPKfS1_S1_ii(
	.param .u64 .ptr .align 1 _Z11add2_kernelPfPKfS1_S1_ii_param_0,
	.param .u64 .ptr .align 1 _Z11add2_kernelPfPKfS1_S1_ii_param_1,
	.param .u64 .ptr .align 1 _Z11add2_kernelPfPKfS1_S1_ii_param_2,
	.param .u64 .ptr .align 1 _Z11add2_kernelPfPKfS1_S1_ii_param_3,
	.param .u32 _Z11add2_kernelPfPKfS1_S1_ii_param_4,
	.param .u32 _Z11add2_kernelPfPKfS1_S1_ii_param_5
)
{
	.reg .pred 	%p<2>;
	.reg .b32 	%r<11>;
	.reg .b32 	%f<5>;
	.reg .b64 	%rd<15>;

	ld.param.u64 	%rd1, [_Z11add2_kernelPfPKfS1_S1_ii_param_0];
	ld.param.u64 	%rd2, [_Z11add2_kernelPfPKfS1_S1_ii_param_1];
	ld.param.u64 	%rd3, [_Z11add2_kernelPfPKfS1_S1_ii_param_2];
	ld.param.u64 	%rd4, [_Z11add2_kernelPfPKfS1_S1_ii_param_3];
	ld.param.u32 	%r3, [_Z11add2_kernelPfPKfS1_S1_ii_param_4];
	ld.param.u32 	%r2, [_Z11add2_kernelPfPKfS1_S1_ii_param_5];
	mov.u32 	%r4, %ctaid.x;
	mov.u32 	%r5, %ntid.x;
	mov.u32 	%r6, %tid.x;
	mad.lo.s32 	%r1, %r4, %r5, %r6;
	mul.lo.s32 	%r7, %r2, %r3;
	setp.ge.u32 	%p1, %r1, %r7;
	@%p1 bra 	$L__BB0_2;
	cvta.to.global.u64 	%rd5, %rd2;
	cvta.to.global.u64 	%rd6, %rd3;
	cvta.to.global.u64 	%rd7, %rd4;
	cvta.to.global.u64 	%rd8, %rd1;
	div.u32 	%r8, %r1, %r2;
	mul.wide.u32 	%rd9, %r8, 4;
	add.s64 	%rd10, %rd5, %rd9;
	ld.global.f32 	%f1, [%rd10];
	ld.global.f32 	%f2, [%rd6];
	mul.lo.s32 	%r9, %r8, %r2;
	sub.s32 	%r10, %r1, %r9;
	mul.wide.u32 	%rd11, %r10, 4;
	add.s64 	%rd12, %rd7, %rd11;
	ld.global.f32 	%f3, [%rd12];
	fma.rn.f32 	%f4, %f1, %f2, %f3;
	mul.wide.u32 	%rd13, %r1, 4;
	add.s64 	%rd14, %rd8, %rd13;
	st.global.f32 	[%rd14], %f4;
$L__BB0_2:
	ret;

}


// ===== COMPILED SASS (sm_100) =====

	.target	sm_100

	.elftype	@"ET_EXEC"


//--------------------- .note.nv.tkinfo           --------------------------
	.section	.note.nv.tkinfo,"",@"SHT_NOTE"
	.sectionflags	@"SHF_NOTE_NV_TKINFO"
	.tkinfo
        /*0018*/ 	.word	0x00000002
        /*0030*/ 	.string	""
        /*0030*/ 	.string	"ptxas"
        /*0030*/ 	.string	"Cuda compilation tools, release 13.0, V13.0.88"
        /*0030*/ 	.string	"Build cuda_13.0.r13.0/compiler.36424714_0"
        /*0030*/ 	.string	"-arch sm_100 -m 64 "



//--------------------- .note.nv.cuinfo           --------------------------
	.section	.note.nv.cuinfo,"",@"SHT_NOTE"
	.sectionflags	@"SHF_NOTE_NV_CUINFO"
        /*0018*/ 	.short	0x0002
        /*001a*/ 	.short	0x0064
        /*001c*/ 	.short	0x0082
	.zero		2


//--------------------- .nv.info                  --------------------------
	.section	.nv.info,"",@"SHT_CUDA_INFO"
	.align	4


	//----- nvinfo : EIATTR_REGCOUNT
	.align		4
        /*0000*/ 	.byte	0x04, 0x2f
        /*0002*/ 	.short	(.L_1 - .L_0)
	.align		4
.L_0:
        /*0004*/ 	.word	index@(_Z11add2_kernelPfPKfS1_S1_ii)
        /*0008*/ 	.word	0x0000000e


	//----- nvinfo : EIATTR_FRAME_SIZE
	.align		4
.L_1:
        /*000c*/ 	.byte	0x04, 0x11
        /*000e*/ 	.short	(.L_3 - .L_2)
	.align		4
.L_2:
        /*0010*/ 	.word	index@(_Z11add2_kernelPfPKfS1_S1_ii)
        /*0014*/ 	.word	0x00000000


	//----- nvinfo : EIATTR_MIN_STACK_SIZE
	.align		4
.L_3:
        /*0018*/ 	.byte	0x04, 0x12
        /*001a*/ 	.short	(.L_5 - .L_4)
	.align		4
.L_4:
        /*001c*/ 	.word	index@(_Z11add2_kernelPfPKfS1_S1_ii)
        /*0020*/ 	.word	0x00000000
.L_5:


//--------------------- .nv.compat                --------------------------
	.section	.nv.compat,"",@"SHT_CUDA_COMPAT_INFO"
	.align	4
        /*0000*/ 	.byte	0x02, 0x09, 0x00, 0x00, 0x02, 0x02, 0x01, 0x00, 0x02, 0x05, 0x05, 0x00, 0x03, 0x07, 0x01, 0x01
        /*0010*/ 	.byte	0x02, 0x03, 0x00, 0x00, 0x02, 0x06, 0x01, 0x00, 0x04, 0x0b, 0x08, 0x00, 0x09, 0x00, 0x00, 0x00
        /*0020*/ 	.byte	0x00, 0x00, 0x00, 0x00


//--------------------- .nv.info._Z11add2_kernelPfPKfS1_S1_ii --------------------------
	.section	.nv.info._Z11add2_kernelPfPKfS1_S1_ii,"",@"SHT_CUDA_INFO"
	.sectionflags	@""
	.align	4


	//----- nvinfo : EIATTR_CUDA_API_VERSION
	.align		4
        /*0000*/ 	.byte	0x04, 0x37
        /*0002*/ 	.short	(.L_7 - .L_6)
.L_6:
        /*0004*/ 	.word	0x00000082


	//----- nvinfo : EIATTR_KPARAM_INFO
	.align		4
.L_7:
        /*0008*/ 	.byte	0x04, 0x17
        /*000a*/ 	.short	(.L_9 - .L_8)
.L_8:
        /*000c*/ 	.word	0x00000000
        /*0010*/ 	.short	0x0005
        /*0012*/ 	.short	0x0024
        /*0014*/ 	.byte	0x00, 0xf0, 0x11, 0x00


	//----- nvinfo : EIATTR_KPARAM_INFO
	.align		4
.L_9:
        /*0018*/ 	.byte	0x04, 0x17
        /*001a*/ 	.short	(.L_11 - .L_10)
.L_10:
        /*001c*/ 	.word	0x00000000
        /*0020*/ 	.short	0x0004
        /*0022*/ 	.short	0x0020
        /*0024*/ 	.byte	0x00, 0xf0, 0x11, 0x00


	//----- nvinfo : EIATTR_KPARAM_INFO
	.align		4
.L_11:
        /*0028*/ 	.byte	0x04, 0x17
        /*002a*/ 	.short	(.L_13 - .L_12)
.L_12:
        /*002c*/ 	.word	0x00000000
        /*0030*/ 	.short	0x0003
        /*0032*/ 	.short	0x0018
        /*0034*/ 	.byte	0x00, 0xf5, 0x21, 0x00


	//----- nvinfo : EIATTR_KPARAM_INFO
	.align		4
.L_13:
        /*0038*/ 	.byte	0x04, 0x17
        /*003a*/ 	.short	(.L_15 - .L_14)
.L_14:
        /*003c*/ 	.word	0x00000000
        /*0040*/ 	.short	0x0002
        /*0042*/ 	.short	0x0010
        /*0044*/ 	.byte	0x00, 0xf5, 0x21, 0x00


	//----- nvinfo : EIATTR_KPARAM_INFO
	.align		4
.L_15:
        /*0048*/ 	.byte	0x04, 0x17
        /*004a*/ 	.short	(.L_17 - .L_16)
.L_16:
        /*004c*/ 	.word	0x00000000
        /*0050*/ 	.short	0x0001
        /*0052*/ 	.short	0x0008
        /*0054*/ 	.byte	0x00, 0xf5, 0x21, 0x00


	//----- nvinfo : EIATTR_KPARAM_INFO
	.align		4
.L_17:
        /*0058*/ 	.byte	0x04, 0x17
        /*005a*/ 	.short	(.L_19 - .L_18)
.L_18:
        /*005c*/ 	.word	0x00000000
        /*0060*/ 	.short	0x0000
        /*0062*/ 	.short	0x0000
        /*0064*/ 	.byte	0x00, 0xf5, 0x21, 0x00


	//----- nvinfo : EIATTR_SPARSE_MMA_MASK
	.align		4
.L_19:
        /*0068*/ 	.byte	0x03, 0x50
        /*006a*/ 	.short	0x0000


	//----- nvinfo : EIATTR_MAXREG_COUNT
	.align		4
        /*006c*/ 	.byte	0x03, 0x1b
        /*006e*/ 	.short	0x00ff


	//----- nvinfo : EIATTR_MERCURY_ISA_VERSION
	.align		4
        /*0070*/ 	.byte	0x03, 0x5f
        /*0072*/ 	.short	0x0101


	//----- nvinfo : EIATTR_VRC_CTA_INIT_COUNT
	.align		4
        /*0074*/ 	.byte	0x02, 0x4a
	.zero		1
	.zero		1


	//----- nvinfo : EIATTR_EXIT_INSTR_OFFSETS
	.align		4
        /*0078*/ 	.byte	0x04, 0x1c
        /*007a*/ 	.short	(.L_21 - .L_20)


	//   ....[0]....
.L_20:
        /*007c*/ 	.word	0x00000080


	//   ....[1]....
        /*0080*/ 	.word	0x000002a0


	//----- nvinfo : EIATTR_CBANK_PARAM_SIZE
	.align		4
.L_21:
        /*0084*/ 	.byte	0x03, 0x19
        /*0086*/ 	.short	0x0028


	//----- nvinfo : EIATTR_PARAM_CBANK
	.align		4
        /*0088*/ 	.byte	0x04, 0x0a
        /*008a*/ 	.short	(.L_23 - .L_22)
	.align		4
.L_22:
        /*008c*/ 	.word	index@(.nv.constant0._Z11add2_kernelPfPKfS1_S1_ii)
        /*0090*/ 	.short	0x0380
        /*0092*/ 	.short	0x0028


	//----- nvinfo : EIATTR_SW_WAR
	.align		4
.L_23:
        /*0094*/ 	.byte	0x04, 0x36
        /*0096*/ 	.short	(.L_25 - .L_24)
.L_24:
        /*0098*/ 	.word	0x00000008
.L_25:


//--------------------- .nv.callgraph             --------------------------
	.section	.nv.callgraph,"",@"SHT_CUDA_CALLGRAPH"
	.align	4
	.sectionentsize	8
	.align		4
        /*0000*/ 	.word	0x00000000
	.align		4
        /*0004*/ 	.word	0xffffffff
	.align		4
        /*0008*/ 	.word	0x00000000
	.align		4
        /*000c*/ 	.word	0xfffffffe
	.align		4
        /*0010*/ 	.word	0x00000000
	.align		4
        /*0014*/ 	.word	0xfffffffd
	.align		4
        /*0018*/ 	.word	0x00000000
	.align		4
        /*001c*/ 	.word	0xfffffffc


//--------------------- .text._Z11add2_kernelPfPKfS1_S1_ii --------------------------
	.section	.text._Z11add2_kernelPfPKfS1_S1_ii,"ax",@progbits
	.align	128
        .global         _Z11add2_kernelPfPKfS1_S1_ii
        .type           _Z11add2_kernelPfPKfS1_S1_ii,@function
        .size           _Z11add2_kernelPfPKfS1_S1_ii,(.L_x_1 - _Z11add2_kernelPfPKfS1_S1_ii)
        .other          _Z11add2_kernelPfPKfS1_S1_ii,@"STO_CUDA_ENTRY STV_DEFAULT"
_Z11add2_kernelPfPKfS1_S1_ii:
.text._Z11add2_kernelPfPKfS1_S1_ii:
[----:B------:R-:W-:Y:S01]  /*0000*/  LDC R1, c[0x0][0x37c] ;  /* 0x0000df00ff017b82 */ /* 0x000fe20000000800 */
[----:B------:R-:W0:Y:S07]  /*0010*/  S2R R3, SR_TID.X ;  /* 0x0000000000037919 */ /* 0x000e2e0000002100 */
[----:B------:R-:W0:Y:S01]  /*0020*/  S2UR UR6, SR_CTAID.X ;  /* 0x00000000000679c3 */ /* 0x000e220000002500 */
[----:B------:R-:W1:Y:S07]  /*0030*/  LDCU.64 UR4, c[0x0][0x3a0] ;  /* 0x00007400ff0477ac */ /* 0x000e6e0008000a00 */
[----:B------:R-:W0:Y:S01]  /*0040*/  LDC R0, c[0x0][0x360] ;  /* 0x0000d800ff007b82 */ /* 0x000e220000000800 */
[----:B-1----:R-:W-:Y:S01]  /*0050*/  UIMAD UR4, UR5, UR4, URZ ;  /* 0x00000004050472a4 */ /* 0x002fe2000f8e02ff */
[----:B0-----:R-:W-:-:S05]  /*0060*/  IMAD R0, R0, UR6, R3 ;  /* 0x0000000600007c24 */ /* 0x001fca000f8e0203 */
[----:B------:R-:W-:-:S13]  /*0070*/  ISETP.GE.U32.AND P0, PT, R0, UR4, PT ;  /* 0x0000000400007c0c */ /* 0x000fda000bf06070 */
[----:B------:R-:W-:Y:S05]  /*0080*/  @P0 EXIT ;  /* 0x000000000000094d */ /* 0x000fea0003800000 */
[----:B------:R-:W0:Y:S01]  /*0090*/  I2F.U32.RP R4, UR5 ;  /* 0x0000000500047d06 */ /* 0x000e220008209000 */
[----:B------:R-:W-:Y:S01]  /*00a0*/  ISETP.NE.U32.AND P2, PT, RZ, UR5, PT ;  /* 0x00000005ff007c0c */ /* 0x000fe2000bf45070 */
[----:B------:R-:W1:Y:S01]  /*00b0*/  LDC.64 R6, c[0x0][0x398] ;  /* 0x0000e600ff067b82 */ /* 0x000e620000000a00 */
[----:B------:R-:W2:Y:S05]  /*00c0*/  LDCU.64 UR6, c[0x0][0x358] ;  /* 0x00006b00ff0677ac */ /* 0x000eaa0008000a00 */
[----:B0-----:R-:W0:Y:S02]  /*00d0*/  MUFU.RCP R4, R4 ;  /* 0x0000000400047308 */ /* 0x001e240000001000 */
[----:B0-----:R-:W-:-:S06]  /*00e0*/  IADD3 R2, PT, PT, R4, 0xffffffe, RZ ;  /* 0x0ffffffe04027810 */ /* 0x001fcc0007ffe0ff */
[----:B------:R0:W3:Y:S02]  /*00f0*/  F2I.FTZ.U32.TRUNC.NTZ R3, R2 ;  /* 0x0000000200037305 */ /* 0x0000e4000021f000 */
[----:B0-----:R-:W-:Y:S01]  /*0100*/  HFMA2 R2, -RZ, RZ, 0, 0 ;  /* 0x00000000ff027431 */ /* 0x001fe200000001ff */
[----:B---3--:R-:W-:-:S05]  /*0110*/  IADD3 R5, PT, PT, RZ, -R3, RZ ;  /* 0x80000003ff057210 */ /* 0x008fca0007ffe0ff */
[----:B------:R-:W-:-:S04]  /*0120*/  IMAD R5, R5, UR5, RZ ;  /* 0x0000000505057c24 */ /* 0x000fc8000f8e02ff */
[----:B------:R-:W-:Y:S02]  /*0130*/  IMAD.HI.U32 R3, R3, R5, R2 ;  /* 0x0000000503037227 */ /* 0x000fe400078e0002 */
[----:B------:R-:W2:Y:S04]  /*0140*/  LDC.64 R4, c[0x0][0x390] ;  /* 0x0000e400ff047b82 */ /* 0x000ea80000000a00 */
[----:B------:R-:W-:-:S05]  /*0150*/  IMAD.HI.U32 R9, R3, R0, RZ ;  /* 0x0000000003097227 */ /* 0x000fca00078e00ff */
[----:B------:R-:W-:-:S05]  /*0160*/  IADD3 R3, PT, PT, -R9, RZ, RZ ;  /* 0x000000ff09037210 */ /* 0x000fca0007ffe1ff */
[----:B------:R-:W-:-:S05]  /*0170*/  IMAD R3, R3, UR5, R0 ;  /* 0x0000000503037c24 */ /* 0x000fca000f8e0200 */
[----:B------:R-:W-:Y:S01]  /*0180*/  ISETP.GE.U32.AND P0, PT, R3, UR5, PT ;  /* 0x0000000503007c0c */ /* 0x000fe2000bf06070 */
[----:B--2---:R-:W2:-:S12]  /*0190*/  LDG.E R5, desc[UR6][R4.64] ;  /* 0x0000000604057981 */ /* 0x004e98000c1e1900 */
[----:B------:R-:W-:Y:S02]  /*01a0*/  @P0 IADD3 R3, PT, PT, R3, -UR5, RZ ;  /* 0x8000000503030c10 */ /* 0x000fe4000fffe0ff */
[----:B------:R-:W-:Y:S02]  /*01b0*/  @P0 IADD3 R9, PT, PT, R9, 0x1, RZ ;  /* 0x0000000109090810 */ /* 0x000fe40007ffe0ff */
[----:B------:R-:W-:Y:S02]  /*01c0*/  ISETP.GE.U32.AND P1, PT, R3, UR5, PT ;  /* 0x0000000503007c0c */ /* 0x000fe4000bf26070 */
[----:B------:R-:W0:Y:S11]  /*01d0*/  LDC.64 R2, c[0x0][0x388] ;  /* 0x0000e200ff027b82 */ /* 0x000e360000000a00 */
[----:B------:R-:W-:-:S02]  /*01e0*/  @P1 IADD3 R9, PT, PT, R9, 0x1, RZ ;  /* 0x0000000109091810 */ /* 0x000fc40007ffe0ff */
[----:B------:R-:W-:-:S04]  /*01f0*/  @!P2 LOP3.LUT R9, RZ, UR5, RZ, 0x33, !PT ;  /* 0x00000005ff09ac12 */ /* 0x000fc8000f8e33ff */
[----:B------:R-:W-:-:S05]  /*0200*/  IADD3 R11, PT, PT, -R9, RZ, RZ ;  /* 0x000000ff090b7210 */ /* 0x000fca0007ffe1ff */
[----:B------:R-:W-:Y:S02]  /*0210*/  IMAD R11, R11, UR5, R0 ;  /* 0x000000050b0b7c24 */ /* 0x000fe4000f8e0200 */
[----:B0-----:R-:W-:Y:S02]  /*0220*/  IMAD.WIDE.U32 R2, R9, 0x4, R2 ;  /* 0x0000000409027825 */ /* 0x001fe400078e0002 */
[----:B------:R-:W0:Y:S02]  /*0230*/  LDC.64 R8, c[0x0][0x380] ;  /* 0x0000e000ff087b82 */ /* 0x000e240000000a00 */
[----:B-1----:R-:W-:Y:S02]  /*0240*/  IMAD.WIDE.U32 R6, R11, 0x4, R6 ;  /* 0x000000040b067825 */ /* 0x002fe400078e0006 */
[----:B------:R-:W2:Y:S04]  /*0250*/  LDG.E R2, desc[UR6][R2.64] ;  /* 0x0000000602027981 */ /* 0x000ea8000c1e1900 */
[----:B------:R-:W2:Y:S01]  /*0260*/  LDG.E R7, desc[UR6][R6.64] ;  /* 0x0000000606077981 */ /* 0x000ea2000c1e1900 */
[----:B0-----:R-:W-:-:S04]  /*0270*/  IMAD.WIDE.U32 R8, R0, 0x4, R8 ;  /* 0x0000000400087825 */ /* 0x001fc800078e0008 */
[----:B--2---:R-:W-:-:S05]  /*0280*/  FFMA R11, R2, R5, R7 ;  /* 0x00000005020b7223 */ /* 0x004fca0000000007 */
[----:B------:R-:W-:Y:S01]  /*0290*/  STG.E desc[UR6][R8.64], R11 ;  /* 0x0000000b08007986 */ /* 0x000fe2000c101906 */
[----:B------:R-:W-:Y:S05]  /*02a0*/  EXIT ;  /* 0x000000000000794d */ /* 0x000fea0003800000 */
.L_x_0:
[----:B------:R-:W-:-:S00]  /*02b0*/  BRA `(.L_x_0) ;  /* 0xfffffffc00fc7947 */ /* 0x000fc0000383ffff */
[----:B------:R-:W-:-:S00]  /*02c0*/  NOP ;  /* 0x0000000000007918 */ /* 0x000fc00000000000 */
        /* <DEDUP_REMOVED lines=11> */
.L_x_1:


//--------------------- .nv.shared.reserved.0     --------------------------
	.section	.nv.shared.reserved.0,"aw",@nobits
	.weak		__nv_reservedSMEM_offset_0_alias
	.size		__nv_reservedSMEM_offset_0_alias, 0, 64
	.other		__nv_reservedSMEM_offset_0_alias,@"STO_CUDA_RESERVED_SHARED STV_DEFAULT"
__nv_reservedSMEM_offset_0_alias:
	.zero		0
	.zero		64


//--------------------- .nv.constant0._Z11add2_kernelPfPKfS1_S1_ii --------------------------
	.section	.nv.constant0._Z11add2_kernelPfPKfS1_S1_ii,"a",@progbits
	.sectionflags	@""
	.align	4
.nv.constant0._Z11add2_kernelPfPKfS1_S1_ii:
	.zero		936


//--------------------- SYMBOLS --------------------------

	.type		.nv.reservedSmem.offset0,@object
	.size		.nv.reservedSmem.offset0,0x4
